	.headerflags	@"EF_CUDA_TEXMODE_UNIFIED EF_CUDA_64BIT_ADDRESS EF_CUDA_ACCELERATORS EF_CUDA_SM90 EF_CUDA_VIRTUAL_SM(EF_CUDA_SM90)"
	.elftype	@"ET_EXEC"


//--------------------- .nv.info                  --------------------------
	.section	.nv.info,"",@"SHT_CUDA_INFO"
	.align	4


	//----- nvinfo : EIATTR_REGCOUNT
	.align		4
        /*0000*/ 	.byte	0x04, 0x2f
        /*0002*/ 	.short	(.L_2 - .L_1)
	.align		4
.L_1:
        /*0004*/ 	.word	index@(triton_per_fused__native_batch_norm_legit_leaky_relu_3)
        /*0008*/ 	.word	0x00000018


	//----- nvinfo : EIATTR_MIN_STACK_SIZE
	.align		4
.L_2:
        /*000c*/ 	.byte	0x04, 0x12
        /*000e*/ 	.short	(.L_4 - .L_3)
	.align		4
.L_3:
        /*0010*/ 	.word	index@(triton_per_fused__native_batch_norm_legit_leaky_relu_3)
        /*0014*/ 	.word	0x00000000


	//----- nvinfo : EIATTR_FRAME_SIZE
	.align		4
.L_4:
        /*0018*/ 	.byte	0x04, 0x11
        /*001a*/ 	.short	(.L_6 - .L_5)
	.align		4
.L_5:
        /*001c*/ 	.word	index@(triton_per_fused__native_batch_norm_legit_leaky_relu_3)
        /*0020*/ 	.word	0x00000000


	//----- nvinfo : EIATTR_MIN_STACK_SIZE
	.align		4
.L_6:
        /*0024*/ 	.byte	0x04, 0x12
        /*0026*/ 	.short	(.L_8 - .L_7)
	.align		4
.L_7:
        /*0028*/ 	.word	index@(triton_per_fused__native_batch_norm_legit_leaky_relu_3)
        /*002c*/ 	.word	0x00000000
.L_8:


//--------------------- .nv.info.triton_per_fused__native_batch_norm_legit_leaky_relu_3 --------------------------
	.section	.nv.info.triton_per_fused__native_batch_norm_legit_leaky_relu_3,"",@"SHT_CUDA_INFO"
	.sectionflags	@""
	.align	4


	//----- nvinfo : EIATTR_CUDA_API_VERSION
	.align		4
        /*0000*/ 	.byte	0x04, 0x37
        /*0002*/ 	.short	(.L_10 - .L_9)
.L_9:
        /*0004*/ 	.word	0x0000007c


	//----- nvinfo : EIATTR_KPARAM_INFO
	.align		4
.L_10:
        /*0008*/ 	.byte	0x04, 0x17
        /*000a*/ 	.short	(.L_12 - .L_11)
.L_11:
        /*000c*/ 	.word	0x00000000
        /*0010*/ 	.short	0x0005
        /*0012*/ 	.short	0x0024
        /*0014*/ 	.byte	0x00, 0xf0, 0x11, 0x00


	//----- nvinfo : EIATTR_KPARAM_INFO
	.align		4
.L_12:
        /*0018*/ 	.byte	0x04, 0x17
        /*001a*/ 	.short	(.L_14 - .L_13)
.L_13:
        /*001c*/ 	.word	0x00000000
        /*0020*/ 	.short	0x0004
        /*0022*/ 	.short	0x0020
        /*0024*/ 	.byte	0x00, 0xf0, 0x11, 0x00


	//----- nvinfo : EIATTR_KPARAM_INFO
	.align		4
.L_14:
        /*0028*/ 	.byte	0x04, 0x17
        /*002a*/ 	.short	(.L_16 - .L_15)
.L_15:
        /*002c*/ 	.word	0x00000000
        /*0030*/ 	.short	0x0003
        /*0032*/ 	.short	0x0018
        /*0034*/ 	.byte	0x00, 0xf4, 0x21, 0x00


	//----- nvinfo : EIATTR_KPARAM_INFO
	.align		4
.L_16:
        /*0038*/ 	.byte	0x04, 0x17
        /*003a*/ 	.short	(.L_18 - .L_17)
.L_17:
        /*003c*/ 	.word	0x00000000
        /*0040*/ 	.short	0x0002
        /*0042*/ 	.short	0x0010
        /*0044*/ 	.byte	0x00, 0xf4, 0x21, 0x00


	//----- nvinfo : EIATTR_KPARAM_INFO
	.align		4
.L_18:
        /*0048*/ 	.byte	0x04, 0x17
        /*004a*/ 	.short	(.L_20 - .L_19)
.L_19:
        /*004c*/ 	.word	0x00000000
        /*0050*/ 	.short	0x0001
        /*0052*/ 	.short	0x0008
        /*0054*/ 	.byte	0x00, 0xf4, 0x21, 0x00


	//----- nvinfo : EIATTR_KPARAM_INFO
	.align		4
.L_20:
        /*0058*/ 	.byte	0x04, 0x17
        /*005a*/ 	.short	(.L_22 - .L_21)
.L_21:
        /*005c*/ 	.word	0x00000000
        /*0060*/ 	.short	0x0000
        /*0062*/ 	.short	0x0000
        /*0064*/ 	.byte	0x00, 0xf4, 0x21, 0x00


	//----- nvinfo : EIATTR_SPARSE_MMA_MASK
	.align		4
.L_22:
        /*0068*/ 	.byte	0x03, 0x50
        /*006a*/ 	.short	0x0000


	//----- nvinfo : EIATTR_MAXREG_COUNT
	.align		4
        /*006c*/ 	.byte	0x03, 0x1b
        /*006e*/ 	.short	0x00ff


	//----- nvinfo : EIATTR_COOP_GROUP_MASK_REGIDS
	.align		4
        /*0070*/ 	.byte	0x04, 0x29
        /*0072*/ 	.short	(.L_24 - .L_23)


	//   ....[0]....
.L_23:
        /*0074*/ 	.word	0xffffffff


	//   ....[1]....
        /*0078*/ 	.word	0xffffffff


	//   ....[2]....
        /*007c*/ 	.word	0xffffffff


	//   ....[3]....
        /*0080*/ 	.word	0xffffffff


	//   ....[4]....
        /*0084*/ 	.word	0xffffffff


	//   ....[5]....
        /*0088*/ 	.word	0xffffffff


	//   ....[6]....
        /*008c*/ 	.word	0xffffffff


	//   ....[7]....
        /*0090*/ 	.word	0xffffffff


	//   ....[8]....
        /*0094*/ 	.word	0xffffffff


	//   ....[9]....
        /*0098*/ 	.word	0xffffffff


	//   ....[10]....
        /*009c*/ 	.word	0xffffffff


	//   ....[11]....
        /*00a0*/ 	.word	0xffffffff


	//   ....[12]....
        /*00a4*/ 	.word	0xffffffff


	//   ....[13]....
        /*00a8*/ 	.word	0xffffffff


	//   ....[14]....
        /*00ac*/ 	.word	0xffffffff


	//   ....[15]....
        /*00b0*/ 	.word	0xffffffff


	//----- nvinfo : EIATTR_COOP_GROUP_INSTR_OFFSETS
	.align		4
.L_24:
        /*00b4*/ 	.byte	0x04, 0x28
        /*00b6*/ 	.short	(.L_26 - .L_25)


	//   ....[0]....
.L_25:
        /*00b8*/ 	.word	0x00000150


	//   ....[1]....
        /*00bc*/ 	.word	0x00000170


	//   ....[2]....
        /*00c0*/ 	.word	0x000001a0


	//   ....[3]....
        /*00c4*/ 	.word	0x000001d0


	//   ....[4]....
        /*00c8*/ 	.word	0x000001f0


	//   ....[5]....
        /*00cc*/ 	.word	0x00000240


	//   ....[6]....
        /*00d0*/ 	.word	0x00000260


	//   ....[7]....
        /*00d4*/ 	.word	0x00000280


	//   ....[8]....
        /*00d8*/ 	.word	0x00000370


	//   ....[9]....
        /*00dc*/ 	.word	0x00000390


	//   ....[10]....
        /*00e0*/ 	.word	0x000003b0


	//   ....[11]....
        /*00e4*/ 	.word	0x000003d0


	//   ....[12]....
        /*00e8*/ 	.word	0x00000400


	//   ....[13]....
        /*00ec*/ 	.word	0x00000470


	//   ....[14]....
        /*00f0*/ 	.word	0x00000490


	//   ....[15]....
        /*00f4*/ 	.word	0x000004b0


	//----- nvinfo : EIATTR_EXIT_INSTR_OFFSETS
	.align		4
.L_26:
        /*00f8*/ 	.byte	0x04, 0x1c
        /*00fa*/ 	.short	(.L_28 - .L_27)


	//   ....[0]....
.L_27:
        /*00fc*/ 	.word	0x00000660


	//   ....[1]....
        /*0100*/ 	.word	0x00000680


	//----- nvinfo : EIATTR_REQNTID
	.align		4
.L_28:
        /*0104*/ 	.byte	0x04, 0x10
        /*0106*/ 	.short	(.L_30 - .L_29)
.L_29:
        /*0108*/ 	.word	0x00000100
        /*010c*/ 	.word	0x00000001
        /*0110*/ 	.word	0x00000001


	//----- nvinfo : EIATTR_CBANK_PARAM_SIZE
	.align		4
.L_30:
        /*0114*/ 	.byte	0x03, 0x19
        /*0116*/ 	.short	0x0028


	//----- nvinfo : EIATTR_PARAM_CBANK
	.align		4
        /*0118*/ 	.byte	0x04, 0x0a
        /*011a*/ 	.short	(.L_32 - .L_31)
	.align		4
.L_31:
        /*011c*/ 	.word	index@(.nv.constant0.triton_per_fused__native_batch_norm_legit_leaky_relu_3)
        /*0120*/ 	.short	0x0210
        /*0122*/ 	.short	0x0028


	//----- nvinfo : EIATTR_SW_WAR
	.align		4
.L_32:
        /*0124*/ 	.byte	0x04, 0x36
        /*0126*/ 	.short	(.L_34 - .L_33)
.L_33:
        /*0128*/ 	.word	0x00000008
.L_34:


//--------------------- .nv.callgraph             --------------------------
	.section	.nv.callgraph,"",@"SHT_CUDA_CALLGRAPH"
	.align	4
	.sectionentsize	8
	.align		4
        /*0000*/ 	.word	0x00000000
	.align		4
        /*0004*/ 	.word	0xffffffff
	.align		4
        /*0008*/ 	.word	0x00000000
	.align		4
        /*000c*/ 	.word	0xfffffffe
	.align		4
        /*0010*/ 	.word	0x00000000
	.align		4
        /*0014*/ 	.word	0xfffffffd
	.align		4
        /*0018*/ 	.word	0x00000000
	.align		4
        /*001c*/ 	.word	0xfffffffc


//--------------------- .nv.constant4             --------------------------
	.section	.nv.constant4,"a",@progbits
	.align	8
	.align		8
.nv.constant4:
        /*0000*/ 	.dword	_$_str


//--------------------- .text.triton_per_fused__native_batch_norm_legit_leaky_relu_3 --------------------------
	.section	.text.triton_per_fused__native_batch_norm_legit_leaky_relu_3,"ax",@progbits
	.sectionflags	@"SHF_BARRIERS=1"
	.align	128
        .global         triton_per_fused__native_batch_norm_legit_leaky_relu_3
        .type           triton_per_fused__native_batch_norm_legit_leaky_relu_3,@function
        .size           triton_per_fused__native_batch_norm_legit_leaky_relu_3,(.L_x_1 - triton_per_fused__native_batch_norm_legit_leaky_relu_3)
        .other          triton_per_fused__native_batch_norm_legit_leaky_relu_3,@"STO_CUDA_ENTRY STV_DEFAULT"
triton_per_fused__native_batch_norm_legit_leaky_relu_3:
.text.triton_per_fused__native_batch_norm_legit_leaky_relu_3:
[----:B------:R-:W0:Y:S02]  /*0000*/  LDC R1, c[0x0][0x28] ;  /* 0x00000a00ff017b82 */ /* 0x000e240000000800 */
[----:B------:R-:W1:Y:S01]  /*0010*/  S2R R11, SR_TID.X ;  /* 0x00000000000b7919 */ /* 0x000e620000002100 */
[----:B------:R-:W2:Y:S01]  /*0020*/  LDC.64 R4, c[0x0][0x210] ;  /* 0x00008400ff047b82 */ /* 0x000ea20000000a00 */
[----:B------:R-:W-:Y:S01]  /*0030*/  ULDC.64 UR6, c[0x0][0x208] ;  /* 0x0000820000067ab9 */ /* 0x000fe20000000a00 */
[----:B------:R-:W3:Y:S01]  /*0040*/  S2R R0, SR_CTAID.X ;  /* 0x0000000000007919 */ /* 0x000ee20000002500 */
[----:B-1----:R-:W-:-:S04]  /*0050*/  SHF.L.U32 R10, R11, 0x2, RZ ;  /* 0x000000020b0a7819 */ /* 0x002fc800000006ff */
[----:B------:R-:W-:-:S04]  /*0060*/  LOP3.LUT R3, R10, 0x3fc, RZ, 0xc0, !PT ;  /* 0x000003fc0a037812 */ /* 0x000fc800078ec0ff */
[----:B---3--:R-:W-:-:S05]  /*0070*/  LEA R3, R0, R3, 0xa ;  /* 0x0000000300037211 */ /* 0x008fca00078e50ff */
[----:B--2---:R-:W-:-:S06]  /*0080*/  IMAD.WIDE R4, R3, 0x4, R4 ;  /* 0x0000000403047825 */ /* 0x004fcc00078e0204 */
[----:B------:R-:W2:Y:S01]  /*0090*/  LDG.E.128 R4, desc[UR6][R4.64] ;  /* 0x0000000604047981 */ /* 0x000ea2000c1e1d00 */
[----:B------:R-:W1:Y:S01]  /*00a0*/  S2UR UR5, SR_CgaCtaId ;  /* 0x00000000000579c3 */ /* 0x000e620000008800 */
[C---:B------:R-:W-:Y:S01]  /*00b0*/  LOP3.LUT P1, RZ, R11.reuse, 0x1f, RZ, 0xc0, !PT ;  /* 0x0000001f0bff7812 */ /* 0x040fe2000782c0ff */
[----:B------:R-:W-:Y:S01]  /*00c0*/  UMOV UR4, 0x400 ;  /* 0x0000040000047882 */ /* 0x000fe20000000000 */
[C---:B------:R-:W-:Y:S02]  /*00d0*/  ISETP.GE.AND P2, PT, R11.reuse, 0x8, PT ;  /* 0x000000080b00780c */ /* 0x040fe40003f46270 */
[C---:B------:R-:W-:Y:S02]  /*00e0*/  LOP3.LUT P0, RZ, R11.reuse, 0x7, RZ, 0xc0, !PT ;  /* 0x000000070bff7812 */ /* 0x040fe4000780c0ff */
[C---:B------:R-:W-:Y:S02]  /*00f0*/  LOP3.LUT P4, RZ, R11.reuse, 0xff, RZ, 0xc0, !PT ;  /* 0x000000ff0bff7812 */ /* 0x040fe4000788c0ff */
[----:B------:R-:W-:Y:S01]  /*0100*/  ISETP.LT.AND P0, PT, R11, 0x8, !P0 ;  /* 0x000000080b00780c */ /* 0x000fe20004701270 */
[----:B-1----:R-:W-:Y:S01]  /*0110*/  UPRMT UR4, UR5, 0x654, UR4 ;  /* 0x0000065405047896 */ /* 0x002fe20008000004 */
[----:B--2---:R-:W-:-:S04]  /*0120*/  FADD R9, R4, R5 ;  /* 0x0000000504097221 */ /* 0x004fc80000000000 */
[----:B------:R-:W-:-:S04]  /*0130*/  FADD R12, R6, R9 ;  /* 0x00000009060c7221 */ /* 0x000fc80000000000 */
[----:B------:R-:W-:-:S05]  /*0140*/  FADD R12, R7, R12 ;  /* 0x0000000c070c7221 */ /* 0x000fca0000000000 */
[----:B------:R-:W1:Y:S02]  /*0150*/  SHFL.BFLY PT, R9, R12, 0x10, 0x1f ;  /* 0x0e001f000c097f89 */ /* 0x000e6400000e0000 */
[----:B-1----:R-:W-:-:S05]  /*0160*/  FADD R9, R12, R9 ;  /* 0x000000090c097221 */ /* 0x002fca0000000000 */
[----:B------:R-:W1:Y:S02]  /*0170*/  SHFL.BFLY PT, R14, R9, 0x8, 0x1f ;  /* 0x0d001f00090e7f89 */ /* 0x000e6400000e0000 */
[----:B-1----:R-:W-:Y:S01]  /*0180*/  FADD R14, R9, R14 ;  /* 0x0000000e090e7221 */ /* 0x002fe20000000000 */
[----:B------:R-:W-:-:S04]  /*0190*/  SHF.R.U32.HI R9, RZ, 0x3, R11 ;  /* 0x00000003ff097819 */ /* 0x000fc8000001160b */
[----:B------:R-:W1:Y:S01]  /*01a0*/  SHFL.BFLY PT, R13, R14, 0x4, 0x1f ;  /* 0x0c801f000e0d7f89 */ /* 0x000e6200000e0000 */
[----:B------:R-:W-:Y:S01]  /*01b0*/  LOP3.LUT R9, R9, 0x1c, RZ, 0xc0, !PT ;  /* 0x0000001c09097812 */ /* 0x000fe200078ec0ff */
[----:B-1----:R-:W-:-:S05]  /*01c0*/  FADD R13, R14, R13 ;  /* 0x0000000d0e0d7221 */ /* 0x002fca0000000000 */
[----:B------:R-:W1:Y:S02]  /*01d0*/  SHFL.BFLY PT, R16, R13, 0x2, 0x1f ;  /* 0x0c401f000d107f89 */ /* 0x000e6400000e0000 */
[----:B-1----:R-:W-:-:S05]  /*01e0*/  FADD R16, R13, R16 ;  /* 0x000000100d107221 */ /* 0x002fca0000000000 */
[----:B------:R-:W1:Y:S02]  /*01f0*/  SHFL.BFLY PT, R15, R16, 0x1, 0x1f ;  /* 0x0c201f00100f7f89 */ /* 0x000e6400000e0000 */
[----:B-1----:R-:W-:-:S05]  /*0200*/  FADD R12, R16, R15 ;  /* 0x0000000f100c7221 */ /* 0x002fca0000000000 */
[----:B------:R-:W-:Y:S01]  /*0210*/  @!P1 STS [R9+UR4], R12 ;  /* 0x0000000c09009988 */ /* 0x000fe20008000804 */
[----:B------:R-:W-:Y:S06]  /*0220*/  BAR.SYNC.DEFER_BLOCKING 0x0 ;  /* 0x0000000000007b1d */ /* 0x000fec0000010000 */
[----:B------:R-:W1:Y:S04]  /*0230*/  @!P2 LDS R2, [R10+UR4] ;  /* 0x000000040a02a984 */ /* 0x000e680008000800 */
[----:B-1----:R-:W1:Y:S02]  /*0240*/  SHFL.BFLY PT, R13, R2, 0x4, 0x1f ;  /* 0x0c801f00020d7f89 */ /* 0x002e6400000e0000 */
[----:B-1----:R-:W-:-:S05]  /*0250*/  FADD R13, R2, R13 ;  /* 0x0000000d020d7221 */ /* 0x002fca0000000000 */
[----:B------:R-:W1:Y:S02]  /*0260*/  SHFL.BFLY PT, R14, R13, 0x2, 0x1f ;  /* 0x0c401f000d0e7f89 */ /* 0x000e6400000e0000 */
[----:B-1----:R-:W-:-:S05]  /*0270*/  FADD R14, R13, R14 ;  /* 0x0000000e0d0e7221 */ /* 0x002fca0000000000 */
[----:B------:R-:W1:Y:S02]  /*0280*/  SHFL.BFLY PT, R15, R14, 0x1, 0x1f ;  /* 0x0c201f000e0f7f89 */ /* 0x000e6400000e0000 */
[----:B-1----:R-:W-:-:S05]  /*0290*/  FADD R15, R14, R15 ;  /* 0x0000000f0e0f7221 */ /* 0x002fca0000000000 */
[----:B------:R-:W-:Y:S01]  /*02a0*/  @P0 STS [R10+UR4], R15 ;  /* 0x0000000f0a000988 */ /* 0x000fe20008000804 */
[----:B------:R-:W-:Y:S06]  /*02b0*/  BAR.SYNC.DEFER_BLOCKING 0x0 ;  /* 0x0000000000007b1d */ /* 0x000fec0000010000 */
[----:B------:R-:W1:Y:S02]  /*02c0*/  LDS R12, [UR4] ;  /* 0x00000004ff0c7984 */ /* 0x000e640008000800 */
[----:B-1----:R-:W-:-:S04]  /*02d0*/  FADD R2, RZ, R12 ;  /* 0x0000000cff027221 */ /* 0x002fc80000000000 */
[----:B------:R-:W-:-:S04]  /*02e0*/  FMUL R2, R2, 0.0009765625 ;  /* 0x3a80000002027820 */ /* 0x000fc80000400000 */
[--C-:B------:R-:W-:Y:S01]  /*02f0*/  FADD R5, R5, -R2.reuse ;  /* 0x8000000205057221 */ /* 0x100fe20000000000 */
[--C-:B------:R-:W-:Y:S01]  /*0300*/  FADD R4, R4, -R2.reuse ;  /* 0x8000000204047221 */ /* 0x100fe20000000000 */
[--C-:B------:R-:W-:Y:S01]  /*0310*/  FADD R6, R6, -R2.reuse ;  /* 0x8000000206067221 */ /* 0x100fe20000000000 */
[----:B------:R-:W-:Y:S01]  /*0320*/  FADD R7, R7, -R2 ;  /* 0x8000000207077221 */ /* 0x000fe20000000000 */
[----:B------:R-:W-:-:S04]  /*0330*/  FMUL R13, R5, R5 ;  /* 0x00000005050d7220 */ /* 0x000fc80000400000 */
[----:B------:R-:W-:-:S04]  /*0340*/  FFMA R13, R4, R4, R13 ;  /* 0x00000004040d7223 */ /* 0x000fc8000000000d */
[----:B------:R-:W-:-:S04]  /*0350*/  FFMA R12, R6, R6, R13 ;  /* 0x00000006060c7223 */ /* 0x000fc8000000000d */
[----:B------:R-:W-:-:S05]  /*0360*/  FFMA R12, R7, R7, R12 ;  /* 0x00000007070c7223 */ /* 0x000fca000000000c */
[----:B------:R-:W1:Y:S02]  /*0370*/  SHFL.BFLY PT, R13, R12, 0x10, 0x1f ;  /* 0x0e001f000c0d7f89 */ /* 0x000e6400000e0000 */
[----:B-1----:R-:W-:-:S05]  /*0380*/  FADD R13, R12, R13 ;  /* 0x0000000d0c0d7221 */ /* 0x002fca0000000000 */
[----:B------:R-:W1:Y:S02]  /*0390*/  SHFL.BFLY PT, R14, R13, 0x8, 0x1f ;  /* 0x0d001f000d0e7f89 */ /* 0x000e6400000e0000 */
[----:B-1----:R-:W-:-:S05]  /*03a0*/  FADD R14, R13, R14 ;  /* 0x0000000e0d0e7221 */ /* 0x002fca0000000000 */
[----:B------:R-:W1:Y:S02]  /*03b0*/  SHFL.BFLY PT, R15, R14, 0x4, 0x1f ;  /* 0x0c801f000e0f7f89 */ /* 0x000e6400000e0000 */
[----:B-1----:R-:W-:-:S05]  /*03c0*/  FADD R15, R14, R15 ;  /* 0x0000000f0e0f7221 */ /* 0x002fca0000000000 */
[----:B------:R-:W1:Y:S02]  /*03d0*/  SHFL.BFLY PT, R16, R15, 0x2, 0x1f ;  /* 0x0c401f000f107f89 */ /* 0x000e6400000e0000 */
[----:B-1----:R-:W-:Y:S02]  /*03e0*/  FADD R16, R15, R16 ;  /* 0x000000100f107221 */ /* 0x002fe40000000000 */
[----:B------:R-:W1:Y:S03]  /*03f0*/  LDC.64 R14, c[0x0][0x220] ;  /* 0x00008800ff0e7b82 */ /* 0x000e660000000a00 */
[----:B------:R-:W2:Y:S02]  /*0400*/  SHFL.BFLY PT, R17, R16, 0x1, 0x1f ;  /* 0x0c201f0010117f89 */ /* 0x000ea400000e0000 */
[----:B--2---:R-:W-:-:S03]  /*0410*/  FADD R18, R16, R17 ;  /* 0x0000001110127221 */ /* 0x004fc60000000000 */
[----:B------:R-:W-:Y:S01]  /*0420*/  BAR.SYNC.DEFER_BLOCKING 0x0 ;  /* 0x0000000000007b1d */ /* 0x000fe20000010000 */
[----:B------:R-:W-:-:S05]  /*0430*/  HFMA2.MMA R16, -RZ, RZ, 0.8125, 0 ;  /* 0x3a800000ff107435 */ /* 0x000fca00000001ff */
[----:B------:R-:W-:Y:S02]  /*0440*/  @!P1 STS [R9+UR4], R18 ;  /* 0x0000001209009988 */ /* 0x000fe40008000804 */
[----:B------:R-:W-:Y:S06]  /*0450*/  BAR.SYNC.DEFER_BLOCKING 0x0 ;  /* 0x0000000000007b1d */ /* 0x000fec0000010000 */
[----:B------:R-:W2:Y:S04]  /*0460*/  @!P2 LDS R8, [R10+UR4] ;  /* 0x000000040a08a984 */ /* 0x000ea80008000800 */
[----:B--2---:R-:W2:Y:S02]  /*0470*/  SHFL.BFLY PT, R13, R8, 0x4, 0x1f ;  /* 0x0c801f00080d7f89 */ /* 0x004ea400000e0000 */
[----:B--2---:R-:W-:-:S05]  /*0480*/  FADD R13, R8, R13 ;  /* 0x0000000d080d7221 */ /* 0x004fca0000000000 */
[----:B------:R-:W2:Y:S02]  /*0490*/  SHFL.BFLY PT, R12, R13, 0x2, 0x1f ;  /* 0x0c401f000d0c7f89 */ /* 0x000ea400000e0000 */
[----:B--2---:R-:W-:-:S05]  /*04a0*/  FADD R17, R13, R12 ;  /* 0x0000000c0d117221 */ /* 0x004fca0000000000 */
[----:B------:R-:W2:Y:S02]  /*04b0*/  SHFL.BFLY PT, R12, R17, 0x1, 0x1f ;  /* 0x0c201f00110c7f89 */ /* 0x000ea400000e0000 */
[----:B--2---:R-:W-:Y:S02]  /*04c0*/  FADD R19, R17, R12 ;  /* 0x0000000c11137221 */ /* 0x004fe40000000000 */
[----:B------:R-:W2:Y:S03]  /*04d0*/  LDC.64 R12, c[0x0][0x228] ;  /* 0x00008a00ff0c7b82 */ /* 0x000ea60000000a00 */
[----:B------:R1:W-:Y:S05]  /*04e0*/  @P0 STS [R10+UR4], R19 ;  /* 0x000000130a000988 */ /* 0x0003ea0008000804 */
[----:B------:R-:W-:Y:S01]  /*04f0*/  BAR.SYNC.DEFER_BLOCKING 0x0 ;  /* 0x0000000000007b1d */ /* 0x000fe20000010000 */
[----:B-1----:R-:W-:-:S04]  /*0500*/  IMAD.WIDE R10, R3, 0x4, R14 ;  /* 0x00000004030a7825 */ /* 0x002fc800078e020e */
[----:B--2---:R-:W-:Y:S01]  /*0510*/  IMAD.WIDE R12, R0, 0x4, R12 ;  /* 0x00000004000c7825 */ /* 0x004fe200078e020c */
[----:B------:R-:W1:Y:S03]  /*0520*/  LDS R9, [UR4] ;  /* 0x00000004ff097984 */ /* 0x000e660008000800 */
[----:B-1----:R-:W-:-:S04]  /*0530*/  FADD R9, RZ, R9 ;  /* 0x00000009ff097221 */ /* 0x002fc80000000000 */
[----:B------:R-:W-:Y:S02]  /*0540*/  FFMA R16, R9, R16, 9.9999997473787516356e-06 ;  /* 0x3727c5ac09107423 */ /* 0x000fe40000000010 */
[----:B------:R-:W1:Y:S02]  /*0550*/  LDC.64 R8, c[0x0][0x218] ;  /* 0x00008600ff087b82 */ /* 0x000e640000000a00 */
[----:B------:R-:W2:Y:S02]  /*0560*/  MUFU.RSQ R21, R16 ;  /* 0x0000001000157308 */ /* 0x000ea40000001400 */
[-C--:B--2---:R-:W-:Y:S01]  /*0570*/  FMUL R4, R4, R21.reuse ;  /* 0x0000001504047220 */ /* 0x084fe20000400000 */
[-C--:B------:R-:W-:Y:S01]  /*0580*/  FMUL R5, R5, R21.reuse ;  /* 0x0000001505057220 */ /* 0x080fe20000400000 */
[-C--:B------:R-:W-:Y:S01]  /*0590*/  FMUL R6, R6, R21.reuse ;  /* 0x0000001506067220 */ /* 0x080fe20000400000 */
[----:B------:R-:W-:Y:S02]  /*05a0*/  FMUL R7, R7, R21 ;  /* 0x0000001507077220 */ /* 0x000fe40000400000 */
[----:B------:R-:W-:-:S02]  /*05b0*/  FSETP.GT.AND P0, PT, R4, RZ, PT ;  /* 0x000000ff0400720b */ /* 0x000fc40003f04000 */
[----:B------:R-:W-:Y:S01]  /*05c0*/  FSETP.GT.AND P1, PT, R5, RZ, PT ;  /* 0x000000ff0500720b */ /* 0x000fe20003f24000 */
[----:B-1----:R-:W-:Y:S01]  /*05d0*/  IMAD.WIDE R8, R0, 0x4, R8 ;  /* 0x0000000400087825 */ /* 0x002fe200078e0208 */
[----:B------:R-:W-:Y:S02]  /*05e0*/  FSETP.GT.AND P2, PT, R6, RZ, PT ;  /* 0x000000ff0600720b */ /* 0x000fe40003f44000 */
[----:B------:R-:W-:-:S07]  /*05f0*/  FSETP.GT.AND P3, PT, R7, RZ, PT ;  /* 0x000000ff0700720b */ /* 0x000fce0003f64000 */
[----:B------:R-:W-:Y:S02]  /*0600*/  @!P0 FMUL R4, R4, 0.20000000298023223877 ;  /* 0x3e4ccccd04048820 */ /* 0x000fe40000400000 */
[----:B------:R-:W-:Y:S02]  /*0610*/  @!P1 FMUL R5, R5, 0.20000000298023223877 ;  /* 0x3e4ccccd05059820 */ /* 0x000fe40000400000 */
[----:B------:R-:W-:Y:S02]  /*0620*/  @!P2 FMUL R6, R6, 0.20000000298023223877 ;  /* 0x3e4ccccd0606a820 */ /* 0x000fe40000400000 */
[----:B------:R-:W-:-:S05]  /*0630*/  @!P3 FMUL R7, R7, 0.20000000298023223877 ;  /* 0x3e4ccccd0707b820 */ /* 0x000fca0000400000 */
[----:B------:R1:W-:Y:S04]  /*0640*/  STG.E.128 desc[UR6][R10.64], R4 ;  /* 0x000000040a007986 */ /* 0x0003e8000c101d06 */
[----:B------:R1:W-:Y:S01]  /*0650*/  @!P4 STG.E desc[UR6][R12.64], R21 ;  /* 0x000000150c00c986 */ /* 0x0003e2000c101906 */
[----:B------:R-:W-:Y:S05]  /*0660*/  @P4 EXIT ;  /* 0x000000000000494d */ /* 0x000fea0003800000 */
[----:B------:R-:W-:Y:S01]  /*0670*/  STG.E desc[UR6][R8.64], R2 ;  /* 0x0000000208007986 */ /* 0x000fe2000c101906 */
[----:B------:R-:W-:Y:S05]  /*0680*/  EXIT ;  /* 0x000000000000794d */ /* 0x000fea0003800000 */
.L_x_0:
[----:B------:R-:W-:-:S00]  /*0690*/  BRA `(.L_x_0) ;  /* 0xfffffffc00fc7947 */ /* 0x000fc0000383ffff */
[----:B------:R-:W-:-:S00]  /*06a0*/  NOP ;  /* 0x0000000000007918 */ /* 0x000fc00000000000 */
        /* <DEDUP_REMOVED lines=13> */
.L_x_1:


//--------------------- .nv.global.init           --------------------------
	.section	.nv.global.init,"aw",@progbits
.nv.global.init:
	.type		_$_str,@object
	.size		_$_str,(.L_0 - _$_str)
_$_str:
        /*0000*/ 	.byte	0x5f, 0x5f, 0x43, 0x55, 0x44, 0x41, 0x5f, 0x46, 0x54, 0x5a, 0x00
.L_0:


//--------------------- .nv.shared.triton_per_fused__native_batch_norm_legit_leaky_relu_3 --------------------------
	.section	.nv.shared.triton_per_fused__native_batch_norm_legit_leaky_relu_3,"aw",@nobits
	.sectionflags	@""
	.align	16
	.zero		1024


//--------------------- .nv.constant0.triton_per_fused__native_batch_norm_legit_leaky_relu_3 --------------------------
	.section	.nv.constant0.triton_per_fused__native_batch_norm_legit_leaky_relu_3,"a",@progbits
	.sectionflags	@""
	.align	4
.nv.constant0.triton_per_fused__native_batch_norm_legit_leaky_relu_3:
	.zero		568
